//
// Generated by NVIDIA NVVM Compiler
//
// Compiler Build ID: CL-36424714
// Cuda compilation tools, release 13.0, V13.0.88
// Based on NVVM 20.0.0
//

.version 9.0
.target sm_100
.address_size 64

	// .globl	_Z27from_hwc_uint8_to_chw_floatPfPKhii

.visible .entry _Z27from_hwc_uint8_to_chw_floatPfPKhii(
	.param .u64 .ptr .align 1 _Z27from_hwc_uint8_to_chw_floatPfPKhii_param_0,
	.param .u64 .ptr .align 1 _Z27from_hwc_uint8_to_chw_floatPfPKhii_param_1,
	.param .u32 _Z27from_hwc_uint8_to_chw_floatPfPKhii_param_2,
	.param .u32 _Z27from_hwc_uint8_to_chw_floatPfPKhii_param_3
)
{
	.reg .pred 	%p<4>;
	.reg .b16 	%rs<4>;
	.reg .b32 	%r<16>;
	.reg .b32 	%f<4>;
	.reg .b64 	%rd<12>;

	ld.param.u64 	%rd1, [_Z27from_hwc_uint8_to_chw_floatPfPKhii_param_0];
	ld.param.u64 	%rd2, [_Z27from_hwc_uint8_to_chw_floatPfPKhii_param_1];
	ld.param.u32 	%r3, [_Z27from_hwc_uint8_to_chw_floatPfPKhii_param_2];
	ld.param.u32 	%r5, [_Z27from_hwc_uint8_to_chw_floatPfPKhii_param_3];
	mov.u32 	%r6, %ctaid.x;
	mov.u32 	%r7, %ntid.x;
	mov.u32 	%r8, %tid.x;
	mad.lo.s32 	%r1, %r6, %r7, %r8;
	mov.u32 	%r9, %ctaid.y;
	mov.u32 	%r10, %ntid.y;
	mov.u32 	%r11, %tid.y;
	mad.lo.s32 	%r12, %r9, %r10, %r11;
	setp.ge.s32 	%p1, %r1, %r3;
	setp.ge.s32 	%p2, %r12, %r5;
	or.pred  	%p3, %p1, %p2;
	@%p3 bra 	$L__BB0_2;
	cvta.to.global.u64 	%rd3, %rd2;
	cvta.to.global.u64 	%rd4, %rd1;
	mul.lo.s32 	%r13, %r5, %r3;
	mad.lo.s32 	%r14, %r3, %r12, %r1;
	mul.lo.s32 	%r15, %r14, 3;
	cvt.s64.s32 	%rd5, %r15;
	add.s64 	%rd6, %rd3, %rd5;
	ld.global.u8 	%rs1, [%rd6];
	cvt.rn.f32.u16 	%f1, %rs1;
	mul.wide.s32 	%rd7, %r14, 4;
	add.s64 	%rd8, %rd4, %rd7;
	st.global.f32 	[%rd8], %f1;
	ld.global.u8 	%rs2, [%rd6+1];
	cvt.rn.f32.u16 	%f2, %rs2;
	mul.wide.s32 	%rd9, %r13, 4;
	add.s64 	%rd10, %rd8, %rd9;
	st.global.f32 	[%rd10], %f2;
	ld.global.u8 	%rs3, [%rd6+2];
	cvt.rn.f32.u16 	%f3, %rs3;
	add.s64 	%rd11, %rd10, %rd9;
	st.global.f32 	[%rd11], %f3;
$L__BB0_2:
	ret;

}
	// .globl	_Z16naive_downsamplePfPKfiiii
.visible .entry _Z16naive_downsamplePfPKfiiii(
	.param .u64 .ptr .align 1 _Z16naive_downsamplePfPKfiiii_param_0,
	.param .u64 .ptr .align 1 _Z16naive_downsamplePfPKfiiii_param_1,
	.param .u32 _Z16naive_downsamplePfPKfiiii_param_2,
	.param .u32 _Z16naive_downsamplePfPKfiiii_param_3,
	.param .u32 _Z16naive_downsamplePfPKfiiii_param_4,
	.param .u32 _Z16naive_downsamplePfPKfiiii_param_5
)
{
	.reg .pred 	%p<8>;
	.reg .b32 	%r<29>;
	.reg .b32 	%f<12>;
	.reg .b64 	%rd<9>;

	ld.param.u64 	%rd1, [_Z16naive_downsamplePfPKfiiii_param_0];
	ld.param.u64 	%rd2, [_Z16naive_downsamplePfPKfiiii_param_1];
	ld.param.u32 	%r4, [_Z16naive_downsamplePfPKfiiii_param_2];
	ld.param.u32 	%r8, [_Z16naive_downsamplePfPKfiiii_param_3];
	ld.param.u32 	%r6, [_Z16naive_downsamplePfPKfiiii_param_4];
	ld.param.u32 	%r7, [_Z16naive_downsamplePfPKfiiii_param_5];
	mov.u32 	%r9, %ctaid.x;
	mov.u32 	%r10, %ntid.x;
	mov.u32 	%r11, %tid.x;
	mad.lo.s32 	%r1, %r9, %r10, %r11;
	mov.u32 	%r12, %ctaid.y;
	mov.u32 	%r13, %ntid.y;
	mov.u32 	%r14, %tid.y;
	mad.lo.s32 	%r15, %r12, %r13, %r14;
	mov.u32 	%r16, %ctaid.z;
	mov.u32 	%r17, %ntid.z;
	mov.u32 	%r18, %tid.z;
	mad.lo.s32 	%r3, %r16, %r17, %r18;
	setp.ge.s32 	%p1, %r1, %r4;
	setp.ge.s32 	%p2, %r15, %r8;
	or.pred  	%p3, %p1, %p2;
	setp.gt.u32 	%p4, %r3, 2;
	or.pred  	%p5, %p4, %p3;
	@%p5 bra 	$L__BB1_2;
	cvta.to.global.u64 	%rd3, %rd2;
	cvta.to.global.u64 	%rd4, %rd1;
	cvt.rn.f32.s32 	%f1, %r6;
	cvt.rn.f32.s32 	%f2, %r4;
	div.rn.f32 	%f3, %f1, %f2;
	cvt.rn.f32.s32 	%f4, %r7;
	cvt.rn.f32.u32 	%f5, %r8;
	div.rn.f32 	%f6, %f4, %f5;
	cvt.rn.f32.s32 	%f7, %r1;
	fma.rn.f32 	%f8, %f3, %f7, 0f3F000000;
	cvt.rzi.s32.f32 	%r19, %f8;
	cvt.rn.f32.u32 	%f9, %r15;
	fma.rn.f32 	%f10, %f6, %f9, 0f3F000000;
	cvt.rzi.s32.f32 	%r20, %f10;
	setp.lt.s32 	%p6, %r19, %r6;
	add.s32 	%r21, %r6, -1;
	selp.b32 	%r22, %r19, %r21, %p6;
	setp.lt.s32 	%p7, %r20, %r7;
	add.s32 	%r23, %r7, -1;
	selp.b32 	%r24, %r20, %r23, %p7;
	mad.lo.s32 	%r25, %r8, %r3, %r15;
	mad.lo.s32 	%r26, %r25, %r4, %r1;
	mad.lo.s32 	%r27, %r7, %r3, %r24;
	mad.lo.s32 	%r28, %r27, %r6, %r22;
	mul.wide.s32 	%rd5, %r28, 4;
	add.s64 	%rd6, %rd3, %rd5;
	ld.global.f32 	%f11, [%rd6];
	mul.wide.s32 	%rd7, %r26, 4;
	add.s64 	%rd8, %rd4, %rd7;
	st.global.f32 	[%rd8], %f11;
$L__BB1_2:
	ret;

}
	// .globl	_Z20lanczos_downsample_xPfPKfiiii
.visible .entry _Z20lanczos_downsample_xPfPKfiiii(
	.param .u64 .ptr .align 1 _Z20lanczos_downsample_xPfPKfiiii_param_0,
	.param .u64 .ptr .align 1 _Z20lanczos_downsample_xPfPKfiiii_param_1,
	.param .u32 _Z20lanczos_downsample_xPfPKfiiii_param_2,
	.param .u32 _Z20lanczos_downsample_xPfPKfiiii_param_3,
	.param .u32 _Z20lanczos_downsample_xPfPKfiiii_param_4,
	.param .u32 _Z20lanczos_downsample_xPfPKfiiii_param_5
)
{
	.reg .pred 	%p<8>;
	.reg .b32 	%r<29>;
	.reg .b32 	%f<12>;
	.reg .b64 	%rd<9>;

	ld.param.u64 	%rd1, [_Z20lanczos_downsample_xPfPKfiiii_param_0];
	ld.param.u64 	%rd2, [_Z20lanczos_downsample_xPfPKfiiii_param_1];
	ld.param.u32 	%r4, [_Z20lanczos_downsample_xPfPKfiiii_param_2];
	ld.param.u32 	%r8, [_Z20lanczos_downsample_xPfPKfiiii_param_3];
	ld.param.u32 	%r6, [_Z20lanczos_downsample_xPfPKfiiii_param_4];
	ld.param.u32 	%r7, [_Z20lanczos_downsample_xPfPKfiiii_param_5];
	mov.u32 	%r9, %ctaid.x;
	mov.u32 	%r10, %ntid.x;
	mov.u32 	%r11, %tid.x;
	mad.lo.s32 	%r1, %r9, %r10, %r11;
	mov.u32 	%r12, %ctaid.y;
	mov.u32 	%r13, %ntid.y;
	mov.u32 	%r14, %tid.y;
	mad.lo.s32 	%r15, %r12, %r13, %r14;
	mov.u32 	%r16, %ctaid.z;
	mov.u32 	%r17, %ntid.z;
	mov.u32 	%r18, %tid.z;
	mad.lo.s32 	%r3, %r16, %r17, %r18;
	setp.ge.s32 	%p1, %r1, %r4;
	setp.ge.s32 	%p2, %r15, %r8;
	or.pred  	%p3, %p1, %p2;
	setp.gt.u32 	%p4, %r3, 2;
	or.pred  	%p5, %p4, %p3;
	@%p5 bra 	$L__BB2_2;
	cvta.to.global.u64 	%rd3, %rd2;
	cvta.to.global.u64 	%rd4, %rd1;
	cvt.rn.f32.s32 	%f1, %r6;
	cvt.rn.f32.s32 	%f2, %r4;
	div.rn.f32 	%f3, %f1, %f2;
	cvt.rn.f32.s32 	%f4, %r7;
	cvt.rn.f32.u32 	%f5, %r8;
	div.rn.f32 	%f6, %f4, %f5;
	cvt.rn.f32.s32 	%f7, %r1;
	fma.rn.f32 	%f8, %f3, %f7, 0f3F000000;
	cvt.rzi.s32.f32 	%r19, %f8;
	cvt.rn.f32.u32 	%f9, %r15;
	fma.rn.f32 	%f10, %f6, %f9, 0f3F000000;
	cvt.rzi.s32.f32 	%r20, %f10;
	setp.lt.s32 	%p6, %r19, %r6;
	add.s32 	%r21, %r6, -1;
	selp.b32 	%r22, %r19, %r21, %p6;
	setp.lt.s32 	%p7, %r20, %r7;
	add.s32 	%r23, %r7, -1;
	selp.b32 	%r24, %r20, %r23, %p7;
	mad.lo.s32 	%r25, %r8, %r3, %r15;
	mad.lo.s32 	%r26, %r25, %r4, %r1;
	mad.lo.s32 	%r27, %r7, %r3, %r24;
	mad.lo.s32 	%r28, %r27, %r6, %r22;
	mul.wide.s32 	%rd5, %r28, 4;
	add.s64 	%rd6, %rd3, %rd5;
	ld.global.f32 	%f11, [%rd6];
	mul.wide.s32 	%rd7, %r26, 4;
	add.s64 	%rd8, %rd4, %rd7;
	st.global.f32 	[%rd8], %f11;
$L__BB2_2:
	ret;

}


// ===== COMPILED SASS (sm_100) =====

	.target	sm_100

	.elftype	@"ET_EXEC"


//--------------------- .note.nv.tkinfo           --------------------------
	.section	.note.nv.tkinfo,"",@"SHT_NOTE"
	.sectionflags	@"SHF_NOTE_NV_TKINFO"
	.tkinfo
        /*0018*/ 	.word	0x00000002
        /*0030*/ 	.string	""
        /*0030*/ 	.string	"ptxas"
        /*0030*/ 	.string	"Cuda compilation tools, release 13.0, V13.0.88"
        /*0030*/ 	.string	"Build cuda_13.0.r13.0/compiler.36424714_0"
        /*0030*/ 	.string	"-arch sm_100 -m 64 "



//--------------------- .note.nv.cuinfo           --------------------------
	.section	.note.nv.cuinfo,"",@"SHT_NOTE"
	.sectionflags	@"SHF_NOTE_NV_CUINFO"
        /*0018*/ 	.short	0x0002
        /*001a*/ 	.short	0x0064
        /*001c*/ 	.short	0x0082
	.zero		2


//--------------------- .nv.info                  --------------------------
	.section	.nv.info,"",@"SHT_CUDA_INFO"
	.align	4


	//----- nvinfo : EIATTR_REGCOUNT
	.align		4
        /*0000*/ 	.byte	0x04, 0x2f
        /*0002*/ 	.short	(.L_1 - .L_0)
	.align		4
.L_0:
        /*0004*/ 	.word	index@(_Z27from_hwc_uint8_to_chw_floatPfPKhii)
        /*0008*/ 	.word	0x00000012


	//----- nvinfo : EIATTR_FRAME_SIZE
	.align		4
.L_1:
        /*000c*/ 	.byte	0x04, 0x11
        /*000e*/ 	.short	(.L_3 - .L_2)
	.align		4
.L_2:
        /*0010*/ 	.word	index@(_Z27from_hwc_uint8_to_chw_floatPfPKhii)
        /*0014*/ 	.word	0x00000000


	//----- nvinfo : EIATTR_REGCOUNT
	.align		4
.L_3:
        /*0018*/ 	.byte	0x04, 0x2f
        /*001a*/ 	.short	(.L_5 - .L_4)
	.align		4
.L_4:
        /*001c*/ 	.word	index@(_Z16naive_downsamplePfPKfiiii)
        /*0020*/ 	.word	0x00000013


	//----- nvinfo : EIATTR_FRAME_SIZE
	.align		4
.L_5:
        /*0024*/ 	.byte	0x04, 0x11
        /*0026*/ 	.short	(.L_7 - .L_6)
	.align		4
.L_6:
        /*0028*/ 	.word	index@($__internal_1_$__cuda_sm3x_div_rn_noftz_f32_slowpath)
        /*002c*/ 	.word	0x00000000


	//----- nvinfo : EIATTR_FRAME_SIZE
	.align		4
.L_7:
        /*0030*/ 	.byte	0x04, 0x11
        /*0032*/ 	.short	(.L_9 - .L_8)
	.align		4
.L_8:
        /*0034*/ 	.word	index@(_Z16naive_downsamplePfPKfiiii)
        /*0038*/ 	.word	0x00000000


	//----- nvinfo : EIATTR_REGCOUNT
	.align		4
.L_9:
        /*003c*/ 	.byte	0x04, 0x2f
        /*003e*/ 	.short	(.L_11 - .L_10)
	.align		4
.L_10:
        /*0040*/ 	.word	index@(_Z20lanczos_downsample_xPfPKfiiii)
        /*0044*/ 	.word	0x00000013


	//----- nvinfo : EIATTR_FRAME_SIZE
	.align		4
.L_11:
        /*0048*/ 	.byte	0x04, 0x11
        /*004a*/ 	.short	(.L_13 - .L_12)
	.align		4
.L_12:
        /*004c*/ 	.word	index@($__internal_0_$__cuda_sm3x_div_rn_noftz_f32_slowpath)
        /*0050*/ 	.word	0x00000000


	//----- nvinfo : EIATTR_FRAME_SIZE
	.align		4
.L_13:
        /*0054*/ 	.byte	0x04, 0x11
        /*0056*/ 	.short	(.L_15 - .L_14)
	.align		4
.L_14:
        /*0058*/ 	.word	index@(_Z20lanczos_downsample_xPfPKfiiii)
        /*005c*/ 	.word	0x00000000


	//----- nvinfo : EIATTR_MIN_STACK_SIZE
	.align		4
.L_15:
        /*0060*/ 	.byte	0x04, 0x12
        /*0062*/ 	.short	(.L_17 - .L_16)
	.align		4
.L_16:
        /*0064*/ 	.word	index@(_Z20lanczos_downsample_xPfPKfiiii)
        /*0068*/ 	.word	0x00000000


	//----- nvinfo : EIATTR_MIN_STACK_SIZE
	.align		4
.L_17:
        /*006c*/ 	.byte	0x04, 0x12
        /*006e*/ 	.short	(.L_19 - .L_18)
	.align		4
.L_18:
        /*0070*/ 	.word	index@(_Z16naive_downsamplePfPKfiiii)
        /*0074*/ 	.word	0x00000000


	//----- nvinfo : EIATTR_MIN_STACK_SIZE
	.align		4
.L_19:
        /*0078*/ 	.byte	0x04, 0x12
        /*007a*/ 	.short	(.L_21 - .L_20)
	.align		4
.L_20:
        /*007c*/ 	.word	index@(_Z27from_hwc_uint8_to_chw_floatPfPKhii)
        /*0080*/ 	.word	0x00000000
.L_21:


//--------------------- .nv.compat                --------------------------
	.section	.nv.compat,"",@"SHT_CUDA_COMPAT_INFO"
	.align	4
        /*0000*/ 	.byte	0x02, 0x09, 0x00, 0x00, 0x02, 0x02, 0x01, 0x00, 0x02, 0x05, 0x05, 0x00, 0x03, 0x07, 0x01, 0x01
        /*0010*/ 	.byte	0x02, 0x03, 0x00, 0x00, 0x02, 0x06, 0x01, 0x00, 0x04, 0x0b, 0x08, 0x00, 0x01, 0x00, 0x00, 0x00
        /*0020*/ 	.byte	0x00, 0x00, 0x00, 0x00


//--------------------- .nv.info._Z20lanczos_downsample_xPfPKfiiii --------------------------
	.section	.nv.info._Z20lanczos_downsample_xPfPKfiiii,"",@"SHT_CUDA_INFO"
	.sectionflags	@""
	.align	4


	//----- nvinfo : EIATTR_CUDA_API_VERSION
	.align		4
        /*0000*/ 	.byte	0x04, 0x37
        /*0002*/ 	.short	(.L_23 - .L_22)
.L_22:
        /*0004*/ 	.word	0x00000082


	//----- nvinfo : EIATTR_KPARAM_INFO
	.align		4
.L_23:
        /*0008*/ 	.byte	0x04, 0x17
        /*000a*/ 	.short	(.L_25 - .L_24)
.L_24:
        /*000c*/ 	.word	0x00000000
        /*0010*/ 	.short	0x0005
        /*0012*/ 	.short	0x001c
        /*0014*/ 	.byte	0x00, 0xf0, 0x11, 0x00


	//----- nvinfo : EIATTR_KPARAM_INFO
	.align		4
.L_25:
        /*0018*/ 	.byte	0x04, 0x17
        /*001a*/ 	.short	(.L_27 - .L_26)
.L_26:
        /*001c*/ 	.word	0x00000000
        /*0020*/ 	.short	0x0004
        /*0022*/ 	.short	0x0018
        /*0024*/ 	.byte	0x00, 0xf0, 0x11, 0x00


	//----- nvinfo : EIATTR_KPARAM_INFO
	.align		4
.L_27:
        /*0028*/ 	.byte	0x04, 0x17
        /*002a*/ 	.short	(.L_29 - .L_28)
.L_28:
        /*002c*/ 	.word	0x00000000
        /*0030*/ 	.short	0x0003
        /*0032*/ 	.short	0x0014
        /*0034*/ 	.byte	0x00, 0xf0, 0x11, 0x00


	//----- nvinfo : EIATTR_KPARAM_INFO
	.align		4
.L_29:
        /*0038*/ 	.byte	0x04, 0x17
        /*003a*/ 	.short	(.L_31 - .L_30)
.L_30:
        /*003c*/ 	.word	0x00000000
        /*0040*/ 	.short	0x0002
        /*0042*/ 	.short	0x0010
        /*0044*/ 	.byte	0x00, 0xf0, 0x11, 0x00


	//----- nvinfo : EIATTR_KPARAM_INFO
	.align		4
.L_31:
        /*0048*/ 	.byte	0x04, 0x17
        /*004a*/ 	.short	(.L_33 - .L_32)
.L_32:
        /*004c*/ 	.word	0x00000000
        /*0050*/ 	.short	0x0001
        /*0052*/ 	.short	0x0008
        /*0054*/ 	.byte	0x00, 0xf5, 0x21, 0x00


	//----- nvinfo : EIATTR_KPARAM_INFO
	.align		4
.L_33:
        /*0058*/ 	.byte	0x04, 0x17
        /*005a*/ 	.short	(.L_35 - .L_34)
.L_34:
        /*005c*/ 	.word	0x00000000
        /*0060*/ 	.short	0x0000
        /*0062*/ 	.short	0x0000
        /*0064*/ 	.byte	0x00, 0xf5, 0x21, 0x00


	//----- nvinfo : EIATTR_SPARSE_MMA_MASK
	.align		4
.L_35:
        /*0068*/ 	.byte	0x03, 0x50
        /*006a*/ 	.short	0x0000


	//----- nvinfo : EIATTR_MAXREG_COUNT
	.align		4
        /*006c*/ 	.byte	0x03, 0x1b
        /*006e*/ 	.short	0x00ff


	//----- nvinfo : EIATTR_MERCURY_ISA_VERSION
	.align		4
        /*0070*/ 	.byte	0x03, 0x5f
        /*0072*/ 	.short	0x0101


	//----- nvinfo : EIATTR_VRC_CTA_INIT_COUNT
	.align		4
        /*0074*/ 	.byte	0x02, 0x4a
	.zero		1
	.zero		1


	//----- nvinfo : EIATTR_EXIT_INSTR_OFFSETS
	.align		4
        /*0078*/ 	.byte	0x04, 0x1c
        /*007a*/ 	.short	(.L_37 - .L_36)


	//   ....[0]....
.L_36:
        /*007c*/ 	.word	0x00000110


	//   ....[1]....
        /*0080*/ 	.word	0x00000460


	//----- nvinfo : EIATTR_CRS_STACK_SIZE
	.align		4
.L_37:
        /*0084*/ 	.byte	0x04, 0x1e
        /*0086*/ 	.short	(.L_39 - .L_38)
.L_38:
        /*0088*/ 	.word	0x00000000


	//----- nvinfo : EIATTR_CBANK_PARAM_SIZE
	.align		4
.L_39:
        /*008c*/ 	.byte	0x03, 0x19
        /*008e*/ 	.short	0x0020


	//----- nvinfo : EIATTR_PARAM_CBANK
	.align		4
        /*0090*/ 	.byte	0x04, 0x0a
        /*0092*/ 	.short	(.L_41 - .L_40)
	.align		4
.L_40:
        /*0094*/ 	.word	index@(.nv.constant0._Z20lanczos_downsample_xPfPKfiiii)
        /*0098*/ 	.short	0x0380
        /*009a*/ 	.short	0x0020


	//----- nvinfo : EIATTR_SW_WAR
	.align		4
.L_41:
        /*009c*/ 	.byte	0x04, 0x36
        /*009e*/ 	.short	(.L_43 - .L_42)
.L_42:
        /*00a0*/ 	.word	0x00000008
.L_43:


//--------------------- .nv.info._Z16naive_downsamplePfPKfiiii --------------------------
	.section	.nv.info._Z16naive_downsamplePfPKfiiii,"",@"SHT_CUDA_INFO"
	.sectionflags	@""
	.align	4


	//----- nvinfo : EIATTR_CUDA_API_VERSION
	.align		4
        /*0000*/ 	.byte	0x04, 0x37
        /*0002*/ 	.short	(.L_45 - .L_44)
.L_44:
        /*0004*/ 	.word	0x00000082


	//----- nvinfo : EIATTR_KPARAM_INFO
	.align		4
.L_45:
        /*0008*/ 	.byte	0x04, 0x17
        /*000a*/ 	.short	(.L_47 - .L_46)
.L_46:
        /*000c*/ 	.word	0x00000000
        /*0010*/ 	.short	0x0005
        /*0012*/ 	.short	0x001c
        /*0014*/ 	.byte	0x00, 0xf0, 0x11, 0x00


	//----- nvinfo : EIATTR_KPARAM_INFO
	.align		4
.L_47:
        /*0018*/ 	.byte	0x04, 0x17
        /*001a*/ 	.short	(.L_49 - .L_48)
.L_48:
        /*001c*/ 	.word	0x00000000
        /*0020*/ 	.short	0x0004
        /*0022*/ 	.short	0x0018
        /*0024*/ 	.byte	0x00, 0xf0, 0x11, 0x00


	//----- nvinfo : EIATTR_KPARAM_INFO
	.align		4
.L_49:
        /*0028*/ 	.byte	0x04, 0x17
        /*002a*/ 	.short	(.L_51 - .L_50)
.L_50:
        /*002c*/ 	.word	0x00000000
        /*0030*/ 	.short	0x0003
        /*0032*/ 	.short	0x0014
        /*0034*/ 	.byte	0x00, 0xf0, 0x11, 0x00


	//----- nvinfo : EIATTR_KPARAM_INFO
	.align		4
.L_51:
        /*0038*/ 	.byte	0x04, 0x17
        /*003a*/ 	.short	(.L_53 - .L_52)
.L_52:
        /*003c*/ 	.word	0x00000000
        /*0040*/ 	.short	0x0002
        /*0042*/ 	.short	0x0010
        /*0044*/ 	.byte	0x00, 0xf0, 0x11, 0x00


	//----- nvinfo : EIATTR_KPARAM_INFO
	.align		4
.L_53:
        /*0048*/ 	.byte	0x04, 0x17
        /*004a*/ 	.short	(.L_55 - .L_54)
.L_54:
        /*004c*/ 	.word	0x00000000
        /*0050*/ 	.short	0x0001
        /*0052*/ 	.short	0x0008
        /*0054*/ 	.byte	0x00, 0xf5, 0x21, 0x00


	//----- nvinfo : EIATTR_KPARAM_INFO
	.align		4
.L_55:
        /*0058*/ 	.byte	0x04, 0x17
        /*005a*/ 	.short	(.L_57 - .L_56)
.L_56:
        /*005c*/ 	.word	0x00000000
        /*0060*/ 	.short	0x0000
        /*0062*/ 	.short	0x0000
        /*0064*/ 	.byte	0x00, 0xf5, 0x21, 0x00


	//----- nvinfo : EIATTR_SPARSE_MMA_MASK
	.align		4
.L_57:
        /*0068*/ 	.byte	0x03, 0x50
        /*006a*/ 	.short	0x0000


	//----- nvinfo : EIATTR_MAXREG_COUNT
	.align		4
        /*006c*/ 	.byte	0x03, 0x1b
        /*006e*/ 	.short	0x00ff


	//----- nvinfo : EIATTR_MERCURY_ISA_VERSION
	.align		4
        /*0070*/ 	.byte	0x03, 0x5f
        /*0072*/ 	.short	0x0101


	//----- nvinfo : EIATTR_VRC_CTA_INIT_COUNT
	.align		4
        /*0074*/ 	.byte	0x02, 0x4a
	.zero		1
	.zero		1


	//----- nvinfo : EIATTR_EXIT_INSTR_OFFSETS
	.align		4
        /*0078*/ 	.byte	0x04, 0x1c
        /*007a*/ 	.short	(.L_59 - .L_58)


	//   ....[0]....
.L_58:
        /*007c*/ 	.word	0x00000110


	//   ....[1]....
        /*0080*/ 	.word	0x00000460


	//----- nvinfo : EIATTR_CRS_STACK_SIZE
	.align		4
.L_59:
        /*0084*/ 	.byte	0x04, 0x1e
        /*0086*/ 	.short	(.L_61 - .L_60)
.L_60:
        /*0088*/ 	.word	0x00000000


	//----- nvinfo : EIATTR_CBANK_PARAM_SIZE
	.align		4
.L_61:
        /*008c*/ 	.byte	0x03, 0x19
        /*008e*/ 	.short	0x0020


	//----- nvinfo : EIATTR_PARAM_CBANK
	.align		4
        /*0090*/ 	.byte	0x04, 0x0a
        /*0092*/ 	.short	(.L_63 - .L_62)
	.align		4
.L_62:
        /*0094*/ 	.word	index@(.nv.constant0._Z16naive_downsamplePfPKfiiii)
        /*0098*/ 	.short	0x0380
        /*009a*/ 	.short	0x0020


	//----- nvinfo : EIATTR_SW_WAR
	.align		4
.L_63:
        /*009c*/ 	.byte	0x04, 0x36
        /*009e*/ 	.short	(.L_65 - .L_64)
.L_64:
        /*00a0*/ 	.word	0x00000008
.L_65:


//--------------------- .nv.info._Z27from_hwc_uint8_to_chw_floatPfPKhii --------------------------
	.section	.nv.info._Z27from_hwc_uint8_to_chw_floatPfPKhii,"",@"SHT_CUDA_INFO"
	.sectionflags	@""
	.align	4


	//----- nvinfo : EIATTR_CUDA_API_VERSION
	.align		4
        /*0000*/ 	.byte	0x04, 0x37
        /*0002*/ 	.short	(.L_67 - .L_66)
.L_66:
        /*0004*/ 	.word	0x00000082


	//----- nvinfo : EIATTR_KPARAM_INFO
	.align		4
.L_67:
        /*0008*/ 	.byte	0x04, 0x17
        /*000a*/ 	.short	(.L_69 - .L_68)
.L_68:
        /*000c*/ 	.word	0x00000000
        /*0010*/ 	.short	0x0003
        /*0012*/ 	.short	0x0014
        /*0014*/ 	.byte	0x00, 0xf0, 0x11, 0x00


	//----- nvinfo : EIATTR_KPARAM_INFO
	.align		4
.L_69:
        /*0018*/ 	.byte	0x04, 0x17
        /*001a*/ 	.short	(.L_71 - .L_70)
.L_70:
        /*001c*/ 	.word	0x00000000
        /*0020*/ 	.short	0x0002
        /*0022*/ 	.short	0x0010
        /*0024*/ 	.byte	0x00, 0xf0, 0x11, 0x00


	//----- nvinfo : EIATTR_KPARAM_INFO
	.align		4
.L_71:
        /*0028*/ 	.byte	0x04, 0x17
        /*002a*/ 	.short	(.L_73 - .L_72)
.L_72:
        /*002c*/ 	.word	0x00000000
        /*0030*/ 	.short	0x0001
        /*0032*/ 	.short	0x0008
        /*0034*/ 	.byte	0x00, 0xf5, 0x21, 0x00


	//----- nvinfo : EIATTR_KPARAM_INFO
	.align		4
.L_73:
        /*0038*/ 	.byte	0x04, 0x17
        /*003a*/ 	.short	(.L_75 - .L_74)
.L_74:
        /*003c*/ 	.word	0x00000000
        /*0040*/ 	.short	0x0000
        /*0042*/ 	.short	0x0000
        /*0044*/ 	.byte	0x00, 0xf5, 0x21, 0x00


	//----- nvinfo : EIATTR_SPARSE_MMA_MASK
	.align		4
.L_75:
        /*0048*/ 	.byte	0x03, 0x50
        /*004a*/ 	.short	0x0000


	//----- nvinfo : EIATTR_MAXREG_COUNT
	.align		4
        /*004c*/ 	.byte	0x03, 0x1b
        /*004e*/ 	.short	0x00ff


	//----- nvinfo : EIATTR_MERCURY_ISA_VERSION
	.align		4
        /*0050*/ 	.byte	0x03, 0x5f
        /*0052*/ 	.short	0x0101


	//----- nvinfo : EIATTR_VRC_CTA_INIT_COUNT
	.align		4
        /*0054*/ 	.byte	0x02, 0x4a
	.zero		1
	.zero		1


	//----- nvinfo : EIATTR_EXIT_INSTR_OFFSETS
	.align		4
        /*0058*/ 	.byte	0x04, 0x1c
        /*005a*/ 	.short	(.L_77 - .L_76)


	//   ....[0]....
.L_76:
        /*005c*/ 	.word	0x000000c0


	//   ....[1]....
        /*0060*/ 	.word	0x00000210


	//----- nvinfo : EIATTR_CBANK_PARAM_SIZE
	.align		4
.L_77:
        /*0064*/ 	.byte	0x03, 0x19
        /*0066*/ 	.short	0x0018


	//----- nvinfo : EIATTR_PARAM_CBANK
	.align		4
        /*0068*/ 	.byte	0x04, 0x0a
        /*006a*/ 	.short	(.L_79 - .L_78)
	.align		4
.L_78:
        /*006c*/ 	.word	index@(.nv.constant0._Z27from_hwc_uint8_to_chw_floatPfPKhii)
        /*0070*/ 	.short	0x0380
        /*0072*/ 	.short	0x0018


	//----- nvinfo : EIATTR_SW_WAR
	.align		4
.L_79:
        /*0074*/ 	.byte	0x04, 0x36
        /*0076*/ 	.short	(.L_81 - .L_80)
.L_80:
        /*0078*/ 	.word	0x00000008
.L_81:


//--------------------- .nv.callgraph             --------------------------
	.section	.nv.callgraph,"",@"SHT_CUDA_CALLGRAPH"
	.align	4
	.sectionentsize	8
	.align		4
        /*0000*/ 	.word	0x00000000
	.align		4
        /*0004*/ 	.word	0xffffffff
	.align		4
        /*0008*/ 	.word	0x00000000
	.align		4
        /*000c*/ 	.word	0xfffffffe
	.align		4
        /*0010*/ 	.word	0x00000000
	.align		4
        /*0014*/ 	.word	0xfffffffd
	.align		4
        /*0018*/ 	.word	0x00000000
	.align		4
        /*001c*/ 	.word	0xfffffffc


//--------------------- .text._Z20lanczos_downsample_xPfPKfiiii --------------------------
	.section	.text._Z20lanczos_downsample_xPfPKfiiii,"ax",@progbits
	.align	128
        .global         _Z20lanczos_downsample_xPfPKfiiii
        .type           _Z20lanczos_downsample_xPfPKfiiii,@function
        .size           _Z20lanczos_downsample_xPfPKfiiii,(.L_x_23 - _Z20lanczos_downsample_xPfPKfiiii)
        .other          _Z20lanczos_downsample_xPfPKfiiii,@"STO_CUDA_ENTRY STV_DEFAULT"
_Z20lanczos_downsample_xPfPKfiiii:
.text._Z20lanczos_downsample_xPfPKfiiii:
[----:B------:R-:W-:Y:S01]  /*0000*/  LDC R1, c[0x0][0x37c] ;  /* 0x0000df00ff017b82 */ /* 0x000fe20000000800 */
[----:B------:R-:W0:Y:S07]  /*0010*/  S2R R3, SR_TID.Y ;  /* 0x0000000000037919 */ /* 0x000e2e0000002200 */
[----:B------:R-:W1:Y:S01]  /*0020*/  LDC R5, c[0x0][0x360] ;  /* 0x0000d800ff057b82 */ /* 0x000e620000000800 */
[----:B------:R-:W2:Y:S01]  /*0030*/  LDCU.64 UR8, c[0x0][0x390] ;  /* 0x00007200ff0877ac */ /* 0x000ea20008000a00 */
[----:B------:R-:W1:Y:S01]  /*0040*/  S2R R0, SR_TID.X ;  /* 0x0000000000007919 */ /* 0x000e620000002100 */
[----:B------:R-:W3:Y:S05]  /*0050*/  S2R R7, SR_TID.Z ;  /* 0x0000000000077919 */ /* 0x000eea0000002300 */
[----:B------:R-:W0:Y:S08]  /*0060*/  S2UR UR5, SR_CTAID.Y ;  /* 0x00000000000579c3 */ /* 0x000e300000002600 */
[----:B------:R-:W0:Y:S08]  /*0070*/  LDC R2, c[0x0][0x364] ;  /* 0x0000d900ff027b82 */ /* 0x000e300000000800 */
[----:B------:R-:W1:Y:S08]  /*0080*/  S2UR UR4, SR_CTAID.X ;  /* 0x00000000000479c3 */ /* 0x000e700000002500 */
[----:B------:R-:W3:Y:S08]  /*0090*/  S2UR UR6, SR_CTAID.Z ;  /* 0x00000000000679c3 */ /* 0x000ef00000002700 */
[----:B------:R-:W3:Y:S01]  /*00a0*/  LDC R4, c[0x0][0x368] ;  /* 0x0000da00ff047b82 */ /* 0x000ee20000000800 */
[----:B0-----:R-:W-:-:S05]  /*00b0*/  IMAD R2, R2, UR5, R3 ;  /* 0x0000000502027c24 */ /* 0x001fca000f8e0203 */
[----:B--2---:R-:W-:Y:S01]  /*00c0*/  ISETP.GE.AND P0, PT, R2, UR9, PT ;  /* 0x0000000902007c0c */ /* 0x004fe2000bf06270 */
[----:B-1----:R-:W-:-:S05]  /*00d0*/  IMAD R5, R5, UR4, R0 ;  /* 0x0000000405057c24 */ /* 0x002fca000f8e0200 */
[----:B------:R-:W-:Y:S01]  /*00e0*/  ISETP.GE.OR P0, PT, R5, UR8, P0 ;  /* 0x0000000805007c0c */ /* 0x000fe20008706670 */
[----:B---3--:R-:W-:-:S05]  /*00f0*/  IMAD R4, R4, UR6, R7 ;  /* 0x0000000604047c24 */ /* 0x008fca000f8e0207 */
[----:B------:R-:W-:-:S13]  /*0100*/  ISETP.GT.U32.OR P0, PT, R4, 0x2, P0 ;  /* 0x000000020400780c */ /* 0x000fda0000704470 */
[----:B------:R-:W-:Y:S05]  /*0110*/  @P0 EXIT ;  /* 0x000000000000094d */ /* 0x000fea0003800000 */
[----:B------:R-:W0:Y:S01]  /*0120*/  LDCU UR4, c[0x0][0x398] ;  /* 0x00007300ff0477ac */ /* 0x000e220008000800 */
[----:B------:R-:W-:-:S04]  /*0130*/  I2FP.F32.S32 R3, UR8 ;  /* 0x0000000800037c45 */ /* 0x000fc80008201400 */
[----:B------:R-:W1:Y:S01]  /*0140*/  MUFU.RCP R6, R3 ;  /* 0x0000000300067308 */ /* 0x000e620000001000 */
[----:B0-----:R-:W-:-:S07]  /*0150*/  I2FP.F32.S32 R0, UR4 ;  /* 0x0000000400007c45 */ /* 0x001fce0008201400 */
[----:B------:R-:W0:Y:S01]  /*0160*/  FCHK P0, R0, R3 ;  /* 0x0000000300007302 */ /* 0x000e220000000000 */
[----:B-1----:R-:W-:-:S04]  /*0170*/  FFMA R7, -R3, R6, 1 ;  /* 0x3f80000003077423 */ /* 0x002fc80000000106 */
[----:B------:R-:W-:-:S04]  /*0180*/  FFMA R7, R6, R7, R6 ;  /* 0x0000000706077223 */ /* 0x000fc80000000006 */
[----:B------:R-:W-:-:S04]  /*0190*/  FFMA R6, R0, R7, RZ ;  /* 0x0000000700067223 */ /* 0x000fc800000000ff */
[----:B------:R-:W-:-:S04]  /*01a0*/  FFMA R8, -R3, R6, R0 ;  /* 0x0000000603087223 */ /* 0x000fc80000000100 */
[----:B------:R-:W-:Y:S01]  /*01b0*/  FFMA R6, R7, R8, R6 ;  /* 0x0000000807067223 */ /* 0x000fe20000000006 */
[----:B0-----:R-:W-:Y:S06]  /*01c0*/  @!P0 BRA `(.L_x_0) ;  /* 0x00000000000c8947 */ /* 0x001fec0003800000 */
[----:B------:R-:W-:-:S07]  /*01d0*/  MOV R8, 0x1f0 ;  /* 0x000001f000087802 */ /* 0x000fce0000000f00 */
[----:B------:R-:W-:Y:S05]  /*01e0*/  CALL.REL.NOINC `($__internal_0_$__cuda_sm3x_div_rn_noftz_f32_slowpath) ;  /* 0x0000000000a07944 */ /* 0x000fea0003c00000 */
[----:B------:R-:W-:-:S07]  /*01f0*/  IMAD.MOV.U32 R6, RZ, RZ, R0 ;  /* 0x000000ffff067224 */ /* 0x000fce00078e0000 */
.L_x_0:
[----:B------:R-:W0:Y:S02]  /*0200*/  LDCU UR4, c[0x0][0x394] ;  /* 0x00007280ff0477ac */ /* 0x000e240008000800 */
[----:B0-----:R-:W-:Y:S01]  /*0210*/  I2FP.F32.U32 R3, UR4 ;  /* 0x0000000400037c45 */ /* 0x001fe20008201000 */
[----:B------:R-:W0:Y:S03]  /*0220*/  LDCU UR4, c[0x0][0x39c] ;  /* 0x00007380ff0477ac */ /* 0x000e260008000800 */
[----:B------:R-:W1:Y:S01]  /*0230*/  MUFU.RCP R8, R3 ;  /* 0x0000000300087308 */ /* 0x000e620000001000 */
[----:B0-----:R-:W-:Y:S01]  /*0240*/  I2FP.F32.S32 R0, UR4 ;  /* 0x0000000400007c45 */ /* 0x001fe20008201400 */
[----:B------:R-:W0:Y:S01]  /*0250*/  LDCU.64 UR4, c[0x0][0x358] ;  /* 0x00006b00ff0477ac */ /* 0x000e220008000a00 */
[----:B-1----:R-:W-:-:S05]  /*0260*/  FFMA R7, -R3, R8, 1 ;  /* 0x3f80000003077423 */ /* 0x002fca0000000108 */
[----:B------:R-:W1:Y:S01]  /*0270*/  FCHK P0, R0, R3 ;  /* 0x0000000300007302 */ /* 0x000e620000000000 */
[----:B------:R-:W-:-:S04]  /*0280*/  FFMA R7, R8, R7, R8 ;  /* 0x0000000708077223 */ /* 0x000fc80000000008 */
[----:B------:R-:W-:-:S04]  /*0290*/  FFMA R8, R0, R7, RZ ;  /* 0x0000000700087223 */ /* 0x000fc800000000ff */
[----:B------:R-:W-:-:S04]  /*02a0*/  FFMA R9, -R3, R8, R0 ;  /* 0x0000000803097223 */ /* 0x000fc80000000100 */
[----:B------:R-:W-:Y:S01]  /*02b0*/  FFMA R7, R7, R9, R8 ;  /* 0x0000000907077223 */ /* 0x000fe20000000008 */
[----:B01----:R-:W-:Y:S06]  /*02c0*/  @!P0 BRA `(.L_x_1) ;  /* 0x00000000000c8947 */ /* 0x003fec0003800000 */
[----:B------:R-:W-:-:S07]  /*02d0*/  MOV R8, 0x2f0 ;  /* 0x000002f000087802 */ /* 0x000fce0000000f00 */
[----:B------:R-:W-:Y:S05]  /*02e0*/  CALL.REL.NOINC `($__internal_0_$__cuda_sm3x_div_rn_noftz_f32_slowpath) ;  /* 0x0000000000607944 */ /* 0x000fea0003c00000 */
[----:B------:R-:W-:-:S07]  /*02f0*/  IMAD.MOV.U32 R7, RZ, RZ, R0 ;  /* 0x000000ffff077224 */ /* 0x000fce00078e0000 */
.L_x_1:
[----:B------:R-:W-:Y:S01]  /*0300*/  I2FP.F32.U32 R0, R2 ;  /* 0x0000000200007245 */ /* 0x000fe20000201000 */
[----:B------:R-:W0:Y:S01]  /*0310*/  LDC.64 R10, c[0x0][0x398] ;  /* 0x0000e600ff0a7b82 */ /* 0x000e220000000a00 */
[----:B------:R-:W-:-:S03]  /*0320*/  I2FP.F32.S32 R3, R5 ;  /* 0x0000000500037245 */ /* 0x000fc60000201400 */
[----:B------:R-:W-:Y:S02]  /*0330*/  FFMA R0, R0, R7, 0.5 ;  /* 0x3f00000000007423 */ /* 0x000fe40000000007 */
[----:B------:R-:W-:Y:S02]  /*0340*/  FFMA R3, R3, R6, 0.5 ;  /* 0x3f00000003037423 */ /* 0x000fe40000000006 */
[----:B------:R-:W0:Y:S01]  /*0350*/  F2I.TRUNC.NTZ R8, R0 ;  /* 0x0000000000087305 */ /* 0x000e22000020f100 */
[----:B------:R-:W1:Y:S07]  /*0360*/  LDC.64 R6, c[0x0][0x388] ;  /* 0x0000e200ff067b82 */ /* 0x000e6e0000000a00 */
[----:B------:R-:W2:Y:S01]  /*0370*/  F2I.TRUNC.NTZ R9, R3 ;  /* 0x0000000300097305 */ /* 0x000ea2000020f100 */
[----:B0-----:R-:W-:-:S02]  /*0380*/  ISETP.GE.AND P1, PT, R8, R11, PT ;  /* 0x0000000b0800720c */ /* 0x001fc40003f26270 */
[----:B--2---:R-:W-:-:S11]  /*0390*/  ISETP.GE.AND P0, PT, R9, R10, PT ;  /* 0x0000000a0900720c */ /* 0x004fd60003f06270 */
[----:B------:R-:W-:-:S04]  /*03a0*/  @P1 VIADD R8, R11, 0xffffffff ;  /* 0xffffffff0b081836 */ /* 0x000fc80000000000 */
[----:B------:R-:W-:Y:S02]  /*03b0*/  IMAD R8, R4, R11, R8 ;  /* 0x0000000b04087224 */ /* 0x000fe400078e0208 */
[----:B------:R-:W-:-:S04]  /*03c0*/  @P0 VIADD R9, R10, 0xffffffff ;  /* 0xffffffff0a090836 */ /* 0x000fc80000000000 */
[----:B------:R-:W-:Y:S02]  /*03d0*/  IMAD R9, R8, R10, R9 ;  /* 0x0000000a08097224 */ /* 0x000fe400078e0209 */
[----:B------:R-:W0:Y:S02]  /*03e0*/  LDC.64 R10, c[0x0][0x390] ;  /* 0x0000e400ff0a7b82 */ /* 0x000e240000000a00 */
[----:B-1----:R-:W-:-:S06]  /*03f0*/  IMAD.WIDE R6, R9, 0x4, R6 ;  /* 0x0000000409067825 */ /* 0x002fcc00078e0206 */
[----:B------:R-:W2:Y:S01]  /*0400*/  LDG.E R7, desc[UR4][R6.64] ;  /* 0x0000000406077981 */ /* 0x000ea2000c1e1900 */
[----:B------:R-:W1:Y:S01]  /*0410*/  LDC.64 R8, c[0x0][0x380] ;  /* 0x0000e000ff087b82 */ /* 0x000e620000000a00 */
[----:B0-----:R-:W-:-:S04]  /*0420*/  IMAD R2, R4, R11, R2 ;  /* 0x0000000b04027224 */ /* 0x001fc800078e0202 */
[----:B------:R-:W-:-:S04]  /*0430*/  IMAD R3, R2, R10, R5 ;  /* 0x0000000a02037224 */ /* 0x000fc800078e0205 */
[----:B-1----:R-:W-:-:S05]  /*0440*/  IMAD.WIDE R2, R3, 0x4, R8 ;  /* 0x0000000403027825 */ /* 0x002fca00078e0208 */
[----:B--2---:R-:W-:Y:S01]  /*0450*/  STG.E desc[UR4][R2.64], R7 ;  /* 0x0000000702007986 */ /* 0x004fe2000c101904 */
[----:B------:R-:W-:Y:S05]  /*0460*/  EXIT ;  /* 0x000000000000794d */ /* 0x000fea0003800000 */
        .weak           $__internal_0_$__cuda_sm3x_div_rn_noftz_f32_slowpath
        .type           $__internal_0_$__cuda_sm3x_div_rn_noftz_f32_slowpath,@function
        .size           $__internal_0_$__cuda_sm3x_div_rn_noftz_f32_slowpath,(.L_x_23 - $__internal_0_$__cuda_sm3x_div_rn_noftz_f32_slowpath)
$__internal_0_$__cuda_sm3x_div_rn_noftz_f32_slowpath:
[----:B------:R-:W-:Y:S02]  /*0470*/  SHF.R.U32.HI R9, RZ, 0x17, R3 ;  /* 0x00000017ff097819 */ /* 0x000fe40000011603 */
[----:B------:R-:W-:Y:S02]  /*0480*/  SHF.R.U32.HI R7, RZ, 0x17, R0 ;  /* 0x00000017ff077819 */ /* 0x000fe40000011600 */
[----:B------:R-:W-:Y:S02]  /*0490*/  LOP3.LUT R14, R9, 0xff, RZ, 0xc0, !PT ;  /* 0x000000ff090e7812 */ /* 0x000fe400078ec0ff */
[----:B------:R-:W-:-:S03]  /*04a0*/  LOP3.LUT R12, R7, 0xff, RZ, 0xc0, !PT ;  /* 0x000000ff070c7812 */ /* 0x000fc600078ec0ff */
[----:B------:R-:W-:Y:S02]  /*04b0*/  VIADD R10, R14, 0xffffffff ;  /* 0xffffffff0e0a7836 */ /* 0x000fe40000000000 */
[----:B------:R-:W-:-:S03]  /*04c0*/  VIADD R9, R12, 0xffffffff ;  /* 0xffffffff0c097836 */ /* 0x000fc60000000000 */
[----:B------:R-:W-:-:S04]  /*04d0*/  ISETP.GT.U32.AND P0, PT, R10, 0xfd, PT ;  /* 0x000000fd0a00780c */ /* 0x000fc80003f04070 */
[----:B------:R-:W-:-:S13]  /*04e0*/  ISETP.GT.U32.OR P0, PT, R9, 0xfd, P0 ;  /* 0x000000fd0900780c */ /* 0x000fda0000704470 */
[----:B------:R-:W-:Y:S01]  /*04f0*/  @!P0 IMAD.MOV.U32 R7, RZ, RZ, RZ ;  /* 0x000000ffff078224 */ /* 0x000fe200078e00ff */
[----:B------:R-:W-:Y:S06]  /*0500*/  @!P0 BRA `(.L_x_2) ;  /* 0x00000000005c8947 */ /* 0x000fec0003800000 */
[----:B------:R-:W-:Y:S02]  /*0510*/  FSETP.GTU.FTZ.AND P0, PT, |R0|, +INF , PT ;  /* 0x7f8000000000780b */ /* 0x000fe40003f1c200 */
[----:B------:R-:W-:-:S04]  /*0520*/  FSETP.GTU.FTZ.AND P1, PT, |R3|, +INF , PT ;  /* 0x7f8000000300780b */ /* 0x000fc80003f3c200 */
[----:B------:R-:W-:-:S13]  /*0530*/  PLOP3.LUT P0, PT, P0, P1, PT, 0xf8, 0x8f ;  /* 0x00000000008f781c */ /* 0x000fda0000703f70 */
[----:B------:R-:W-:Y:S05]  /*0540*/  @P0 BRA `(.L_x_3) ;  /* 0x0000000400440947 */ /* 0x000fea0003800000 */
[----:B------:R-:W-:-:S13]  /*0550*/  LOP3.LUT P0, RZ, R3, 0x7fffffff, R0, 0xc8, !PT ;  /* 0x7fffffff03ff7812 */ /* 0x000fda000780c800 */
[----:B------:R-:W-:Y:S05]  /*0560*/  @!P0 BRA `(.L_x_4) ;  /* 0x0000000400348947 */ /* 0x000fea0003800000 */
[C---:B------:R-:W-:Y:S02]  /*0570*/  FSETP.NEU.FTZ.AND P2, PT, |R0|.reuse, +INF , PT ;  /* 0x7f8000000000780b */ /* 0x040fe40003f5d200 */
[----:B------:R-:W-:Y:S02]  /*0580*/  FSETP.NEU.FTZ.AND P1, PT, |R3|, +INF , PT ;  /* 0x7f8000000300780b */ /* 0x000fe40003f3d200 */
[----:B------:R-:W-:-:S11]  /*0590*/  FSETP.NEU.FTZ.AND P0, PT, |R0|, +INF , PT ;  /* 0x7f8000000000780b */ /* 0x000fd60003f1d200 */
[----:B------:R-:W-:Y:S05]  /*05a0*/  @!P1 BRA !P2, `(.L_x_4) ;  /* 0x0000000400249947 */ /* 0x000fea0005000000 */
[----:B------:R-:W-:-:S04]  /*05b0*/  LOP3.LUT P2, RZ, R0, 0x7fffffff, RZ, 0xc0, !PT ;  /* 0x7fffffff00ff7812 */ /* 0x000fc8000784c0ff */
[----:B------:R-:W-:-:S13]  /*05c0*/  PLOP3.LUT P1, PT, P1, P2, PT, 0x2f, 0xf2 ;  /* 0x0000000000f2781c */ /* 0x000fda0000f24577 */
[----:B------:R-:W-:Y:S05]  /*05d0*/  @P1 BRA `(.L_x_5) ;  /* 0x0000000400101947 */ /* 0x000fea0003800000 */
[----:B------:R-:W-:-:S04]  /*05e0*/  LOP3.LUT P1, RZ, R3, 0x7fffffff, RZ, 0xc0, !PT ;  /* 0x7fffffff03ff7812 */ /* 0x000fc8000782c0ff */
[----:B------:R-:W-:-:S13]  /*05f0*/  PLOP3.LUT P0, PT, P0, P1, PT, 0x2f, 0xf2 ;  /* 0x0000000000f2781c */ /* 0x000fda0000702577 */
[----:B------:R-:W-:Y:S05]  /*0600*/  @P0 BRA `(.L_x_6) ;  /* 0x0000000000f80947 */ /* 0x000fea0003800000 */
[----:B------:R-:W-:Y:S02]  /*0610*/  ISETP.GE.AND P0, PT, R9, RZ, PT ;  /* 0x000000ff0900720c */ /* 0x000fe40003f06270 */
[----:B------:R-:W-:-:S11]  /*0620*/  ISETP.GE.AND P1, PT, R10, RZ, PT ;  /* 0x000000ff0a00720c */ /* 0x000fd60003f26270 */
[----:B------:R-:W-:Y:S02]  /*0630*/  @P0 IMAD.MOV.U32 R7, RZ, RZ, RZ ;  /* 0x000000ffff070224 */ /* 0x000fe400078e00ff */
[----:B------:R-:W-:Y:S01]  /*0640*/  @!P0 FFMA R0, R0, 1.84467440737095516160e+19, RZ ;  /* 0x5f80000000008823 */ /* 0x000fe200000000ff */
[----:B------:R-:W-:Y:S02]  /*0650*/  @!P0 IMAD.MOV.U32 R7, RZ, RZ, -0x40 ;  /* 0xffffffc0ff078424 */ /* 0x000fe400078e00ff */
[----:B------:R-:W-:Y:S02]  /*0660*/  @!P1 FFMA R3, R3, 1.84467440737095516160e+19, RZ ;  /* 0x5f80000003039823 */ /* 0x000fe400000000ff */
[----:B------:R-:W-:-:S07]  /*0670*/  @!P1 VIADD R7, R7, 0x40 ;  /* 0x0000004007079836 */ /* 0x000fce0000000000 */
.L_x_2:
[----:B------:R-:W-:-:S05]  /*0680*/  LEA R10, R14, 0xc0800000, 0x17 ;  /* 0xc08000000e0a7811 */ /* 0x000fca00078eb8ff */
[----:B------:R-:W-:Y:S02]  /*0690*/  IMAD.IADD R10, R3, 0x1, -R10 ;  /* 0x00000001030a7824 */ /* 0x000fe400078e0a0a */
[----:B------:R-:W-:Y:S02]  /*06a0*/  VIADD R3, R12, 0xffffff81 ;  /* 0xffffff810c037836 */ /* 0x000fe40000000000 */
[----:B------:R0:W1:Y:S01]  /*06b0*/  MUFU.RCP R9, R10 ;  /* 0x0000000a00097308 */ /* 0x0000620000001000 */
[----:B------:R-:W-:Y:S01]  /*06c0*/  FADD.FTZ R11, -R10, -RZ ;  /* 0x800000ff0a0b7221 */ /* 0x000fe20000010100 */
[C---:B------:R-:W-:Y:S01]  /*06d0*/  IMAD R0, R3.reuse, -0x800000, R0 ;  /* 0xff80000003007824 */ /* 0x040fe200078e0200 */
[----:B0-----:R-:W-:-:S05]  /*06e0*/  IADD3 R10, PT, PT, R3, 0x7f, -R14 ;  /* 0x0000007f030a7810 */ /* 0x001fca0007ffe80e */
[----:B------:R-:W-:Y:S02]  /*06f0*/  IMAD.IADD R10, R10, 0x1, R7 ;  /* 0x000000010a0a7824 */ /* 0x000fe400078e0207 */
[----:B-1----:R-:W-:-:S04]  /*0700*/  FFMA R12, R9, R11, 1 ;  /* 0x3f800000090c7423 */ /* 0x002fc8000000000b */
[----:B------:R-:W-:-:S04]  /*0710*/  FFMA R16, R9, R12, R9 ;  /* 0x0000000c09107223 */ /* 0x000fc80000000009 */
[----:B------:R-:W-:-:S04]  /*0720*/  FFMA R9, R0, R16, RZ ;  /* 0x0000001000097223 */ /* 0x000fc800000000ff */
[----:B------:R-:W-:-:S04]  /*0730*/  FFMA R12, R11, R9, R0 ;  /* 0x000000090b0c7223 */ /* 0x000fc80000000000 */
[----:B------:R-:W-:-:S04]  /*0740*/  FFMA R9, R16, R12, R9 ;  /* 0x0000000c10097223 */ /* 0x000fc80000000009 */
[----:B------:R-:W-:-:S04]  /*0750*/  FFMA R12, R11, R9, R0 ;  /* 0x000000090b0c7223 */ /* 0x000fc80000000000 */
[----:B------:R-:W-:-:S05]  /*0760*/  FFMA R0, R16, R12, R9 ;  /* 0x0000000c10007223 */ /* 0x000fca0000000009 */
[----:B------:R-:W-:-:S04]  /*0770*/  SHF.R.U32.HI R3, RZ, 0x17, R0 ;  /* 0x00000017ff037819 */ /* 0x000fc80000011600 */
[----:B------:R-:W-:-:S05]  /*0780*/  LOP3.LUT R3, R3, 0xff, RZ, 0xc0, !PT ;  /* 0x000000ff03037812 */ /* 0x000fca00078ec0ff */
[----:B------:R-:W-:-:S04]  /*0790*/  IMAD.IADD R11, R3, 0x1, R10 ;  /* 0x00000001030b7824 */ /* 0x000fc800078e020a */
[----:B------:R-:W-:-:S05]  /*07a0*/  VIADD R3, R11, 0xffffffff ;  /* 0xffffffff0b037836 */ /* 0x000fca0000000000 */
[----:B------:R-:W-:-:S13]  /*07b0*/  ISETP.GE.U32.AND P0, PT, R3, 0xfe, PT ;  /* 0x000000fe0300780c */ /* 0x000fda0003f06070 */
[----:B------:R-:W-:Y:S05]  /*07c0*/  @!P0 BRA `(.L_x_7) ;  /* 0x0000000000808947 */ /* 0x000fea0003800000 */
[----:B------:R-:W-:-:S13]  /*07d0*/  ISETP.GT.AND P0, PT, R11, 0xfe, PT ;  /* 0x000000fe0b00780c */ /* 0x000fda0003f04270 */
[----:B------:R-:W-:Y:S05]  /*07e0*/  @P0 BRA `(.L_x_8) ;  /* 0x00000000006c0947 */ /* 0x000fea0003800000 */
[----:B------:R-:W-:-:S13]  /*07f0*/  ISETP.GE.AND P0, PT, R11, 0x1, PT ;  /* 0x000000010b00780c */ /* 0x000fda0003f06270 */
[----:B------:R-:W-:Y:S05]  /*0800*/  @P0 BRA `(.L_x_9) ;  /* 0x0000000000980947 */ /* 0x000fea0003800000 */
[----:B------:R-:W-:Y:S02]  /*0810*/  ISETP.GE.AND P0, PT, R11, -0x18, PT ;  /* 0xffffffe80b00780c */ /* 0x000fe40003f06270 */
[----:B------:R-:W-:-:S11]  /*0820*/  LOP3.LUT R0, R0, 0x80000000, RZ, 0xc0, !PT ;  /* 0x8000000000007812 */ /* 0x000fd600078ec0ff */
[----:B------:R-:W-:Y:S05]  /*0830*/  @!P0 BRA `(.L_x_9) ;  /* 0x00000000008c8947 */ /* 0x000fea0003800000 */
[CCC-:B------:R-:W-:Y:S01]  /*0840*/  FFMA.RZ R3, R16.reuse, R12.reuse, R9.reuse ;  /* 0x0000000c10037223 */ /* 0x1c0fe2000000c009 */
[CCC-:B------:R-:W-:Y:S01]  /*0850*/  FFMA.RM R10, R16.reuse, R12.reuse, R9.reuse ;  /* 0x0000000c100a7223 */ /* 0x1c0fe20000004009 */
[C---:B------:R-:W-:Y:S02]  /*0860*/  ISETP.NE.AND P2, PT, R11.reuse, RZ, PT ;  /* 0x000000ff0b00720c */ /* 0x040fe40003f45270 */
[----:B------:R-:W-:Y:S02]  /*0870*/  ISETP.NE.AND P1, PT, R11, RZ, PT ;  /* 0x000000ff0b00720c */ /* 0x000fe40003f25270 */
[----:B------:R-:W-:Y:S01]  /*0880*/  LOP3.LUT R7, R3, 0x7fffff, RZ, 0xc0, !PT ;  /* 0x007fffff03077812 */ /* 0x000fe200078ec0ff */
[----:B------:R-:W-:Y:S01]  /*0890*/  FFMA.RP R3, R16, R12, R9 ;  /* 0x0000000c10037223 */ /* 0x000fe20000008009 */
[----:B------:R-:W-:Y:S02]  /*08a0*/  VIADD R12, R11, 0x20 ;  /* 0x000000200b0c7836 */ /* 0x000fe40000000000 */
[----:B------:R-:W-:Y:S01]  /*08b0*/  LOP3.LUT R7, R7, 0x800000, RZ, 0xfc, !PT ;  /* 0x0080000007077812 */ /* 0x000fe200078efcff */
[----:B------:R-:W-:Y:S01]  /*08c0*/  IMAD.MOV R9, RZ, RZ, -R11 ;  /* 0x000000ffff097224 */ /* 0x000fe200078e0a0b */
[----:B------:R-:W-:-:S02]  /*08d0*/  FSETP.NEU.FTZ.AND P0, PT, R3, R10, PT ;  /* 0x0000000a0300720b */ /* 0x000fc40003f1d000 */
[----:B------:R-:W-:Y:S02]  /*08e0*/  SHF.L.U32 R12, R7, R12, RZ ;  /* 0x0000000c070c7219 */ /* 0x000fe400000006ff */
[----:B------:R-:W-:Y:S02]  /*08f0*/  SEL R10, R9, RZ, P2 ;  /* 0x000000ff090a7207 */ /* 0x000fe40001000000 */
[----:B------:R-:W-:Y:S02]  /*0900*/  ISETP.NE.AND P1, PT, R12, RZ, P1 ;  /* 0x000000ff0c00720c */ /* 0x000fe40000f25270 */
[----:B------:R-:W-:Y:S02]  /*0910*/  SHF.R.U32.HI R10, RZ, R10, R7 ;  /* 0x0000000aff0a7219 */ /* 0x000fe40000011607 */
[----:B------:R-:W-:Y:S02]  /*0920*/  PLOP3.LUT P0, PT, P0, P1, PT, 0xf8, 0x8f ;  /* 0x00000000008f781c */ /* 0x000fe40000703f70 */
[----:B------:R-:W-:-:S02]  /*0930*/  SHF.R.U32.HI R12, RZ, 0x1, R10 ;  /* 0x00000001ff0c7819 */ /* 0x000fc4000001160a */
[----:B------:R-:W-:-:S04]  /*0940*/  SEL R3, RZ, 0x1, !P0 ;  /* 0x00000001ff037807 */ /* 0x000fc80004000000 */
[----:B------:R-:W-:-:S04]  /*0950*/  LOP3.LUT R3, R3, 0x1, R12, 0xf8, !PT ;  /* 0x0000000103037812 */ /* 0x000fc800078ef80c */
[----:B------:R-:W-:-:S05]  /*0960*/  LOP3.LUT R3, R3, R10, RZ, 0xc0, !PT ;  /* 0x0000000a03037212 */ /* 0x000fca00078ec0ff */
[----:B------:R-:W-:-:S05]  /*0970*/  IMAD.IADD R3, R12, 0x1, R3 ;  /* 0x000000010c037824 */ /* 0x000fca00078e0203 */
[----:B------:R-:W-:Y:S01]  /*0980*/  LOP3.LUT R0, R3, R0, RZ, 0xfc, !PT ;  /* 0x0000000003007212 */ /* 0x000fe200078efcff */
[----:B------:R-:W-:Y:S06]  /*0990*/  BRA `(.L_x_9) ;  /* 0x0000000000347947 */ /* 0x000fec0003800000 */
.L_x_8:
[----:B------:R-:W-:-:S04]  /*09a0*/  LOP3.LUT R0, R0, 0x80000000, RZ, 0xc0, !PT ;  /* 0x8000000000007812 */ /* 0x000fc800078ec0ff */
[----:B------:R-:W-:Y:S01]  /*09b0*/  LOP3.LUT R0, R0, 0x7f800000, RZ, 0xfc, !PT ;  /* 0x7f80000000007812 */ /* 0x000fe200078efcff */
[----:B------:R-:W-:Y:S06]  /*09c0*/  BRA `(.L_x_9) ;  /* 0x0000000000287947 */ /* 0x000fec0003800000 */
.L_x_7:
[----:B------:R-:W-:Y:S01]  /*09d0*/  IMAD R0, R10, 0x800000, R0 ;  /* 0x008000000a007824 */ /* 0x000fe200078e0200 */
[----:B------:R-:W-:Y:S06]  /*09e0*/  BRA `(.L_x_9) ;  /* 0x0000000000207947 */ /* 0x000fec0003800000 */
.L_x_6:
[----:B------:R-:W-:-:S04]  /*09f0*/  LOP3.LUT R0, R3, 0x80000000, R0, 0x48, !PT ;  /* 0x8000000003007812 */ /* 0x000fc800078e4800 */
[----:B------:R-:W-:Y:S01]  /*0a00*/  LOP3.LUT R0, R0, 0x7f800000, RZ, 0xfc, !PT ;  /* 0x7f80000000007812 */ /* 0x000fe200078efcff */
[----:B------:R-:W-:Y:S06]  /*0a10*/  BRA `(.L_x_9) ;  /* 0x0000000000147947 */ /* 0x000fec0003800000 */
.L_x_5:
[----:B------:R-:W-:Y:S01]  /*0a20*/  LOP3.LUT R0, R3, 0x80000000, R0, 0x48, !PT ;  /* 0x8000000003007812 */ /* 0x000fe200078e4800 */
[----:B------:R-:W-:Y:S06]  /*0a30*/  BRA `(.L_x_9) ;  /* 0x00000000000c7947 */ /* 0x000fec0003800000 */
.L_x_4:
[----:B------:R-:W0:Y:S01]  /*0a40*/  MUFU.RSQ R0, -QNAN ;  /* 0xffc0000000007908 */ /* 0x000e220000001400 */
[----:B------:R-:W-:Y:S05]  /*0a50*/  BRA `(.L_x_9) ;  /* 0x0000000000047947 */ /* 0x000fea0003800000 */
.L_x_3:
[----:B------:R-:W-:-:S07]  /*0a60*/  FADD.FTZ R0, R0, R3 ;  /* 0x0000000300007221 */ /* 0x000fce0000010000 */
.L_x_9:
[----:B------:R-:W-:-:S04]  /*0a70*/  IMAD.MOV.U32 R9, RZ, RZ, 0x0 ;  /* 0x00000000ff097424 */ /* 0x000fc800078e00ff */
[----:B0-----:R-:W-:Y:S05]  /*0a80*/  RET.REL.NODEC R8 `(_Z20lanczos_downsample_xPfPKfiiii) ;  /* 0xfffffff4085c7950 */ /* 0x001fea0003c3ffff */
.L_x_10:
[----:B------:R-:W-:-:S00]  /*0a90*/  BRA `(.L_x_10) ;  /* 0xfffffffc00fc7947 */ /* 0x000fc0000383ffff */
[----:B------:R-:W-:-:S00]  /*0aa0*/  NOP ;  /* 0x0000000000007918 */ /* 0x000fc00000000000 */
        /* <DEDUP_REMOVED lines=13> */
.L_x_23:


//--------------------- .text._Z16naive_downsamplePfPKfiiii --------------------------
	.section	.text._Z16naive_downsamplePfPKfiiii,"ax",@progbits
	.align	128
        .global         _Z16naive_downsamplePfPKfiiii
        .type           _Z16naive_downsamplePfPKfiiii,@function
        .size           _Z16naive_downsamplePfPKfiiii,(.L_x_24 - _Z16naive_downsamplePfPKfiiii)
        .other          _Z16naive_downsamplePfPKfiiii,@"STO_CUDA_ENTRY STV_DEFAULT"
_Z16naive_downsamplePfPKfiiii:
.text._Z16naive_downsamplePfPKfiiii:
        /* <DEDUP_REMOVED lines=30> */
[----:B------:R-:W-:Y:S05]  /*01e0*/  CALL.REL.NOINC `($__internal_1_$__cuda_sm3x_div_rn_noftz_f32_slowpath) ;  /* 0x0000000000a07944 */ /* 0x000fea0003c00000 */
[----:B------:R-:W-:-:S07]  /*01f0*/  IMAD.MOV.U32 R6, RZ, RZ, R0 ;  /* 0x000000ffff067224 */ /* 0x000fce00078e0000 */
.L_x_11:
        /* <DEDUP_REMOVED lines=14> */
[----:B------:R-:W-:Y:S05]  /*02e0*/  CALL.REL.NOINC `($__internal_1_$__cuda_sm3x_div_rn_noftz_f32_slowpath) ;  /* 0x0000000000607944 */ /* 0x000fea0003c00000 */
[----:B------:R-:W-:-:S07]  /*02f0*/  IMAD.MOV.U32 R7, RZ, RZ, R0 ;  /* 0x000000ffff077224 */ /* 0x000fce00078e0000 */
.L_x_12:
        /* <DEDUP_REMOVED lines=23> */
        .weak           $__internal_1_$__cuda_sm3x_div_rn_noftz_f32_slowpath
        .type           $__internal_1_$__cuda_sm3x_div_rn_noftz_f32_slowpath,@function
        .size           $__internal_1_$__cuda_sm3x_div_rn_noftz_f32_slowpath,(.L_x_24 - $__internal_1_$__cuda_sm3x_div_rn_noftz_f32_slowpath)
$__internal_1_$__cuda_sm3x_div_rn_noftz_f32_slowpath:
        /* <DEDUP_REMOVED lines=33> */
.L_x_13:
        /* <DEDUP_REMOVED lines=50> */
.L_x_19:
[----:B------:R-:W-:-:S04]  /*09a0*/  LOP3.LUT R0, R0, 0x80000000, RZ, 0xc0, !PT ;  /* 0x8000000000007812 */ /* 0x000fc800078ec0ff */
[----:B------:R-:W-:Y:S01]  /*09b0*/  LOP3.LUT R0, R0, 0x7f800000, RZ, 0xfc, !PT ;  /* 0x7f80000000007812 */ /* 0x000fe200078efcff */
[----:B------:R-:W-:Y:S06]  /*09c0*/  BRA `(.L_x_20) ;  /* 0x0000000000287947 */ /* 0x000fec0003800000 */
.L_x_18:
[----:B------:R-:W-:Y:S01]  /*09d0*/  IMAD R0, R10, 0x800000, R0 ;  /* 0x008000000a007824 */ /* 0x000fe200078e0200 */
[----:B------:R-:W-:Y:S06]  /*09e0*/  BRA `(.L_x_20) ;  /* 0x0000000000207947 */ /* 0x000fec0003800000 */
.L_x_17:
[----:B------:R-:W-:-:S04]  /*09f0*/  LOP3.LUT R0, R3, 0x80000000, R0, 0x48, !PT ;  /* 0x8000000003007812 */ /* 0x000fc800078e4800 */
[----:B------:R-:W-:Y:S01]  /*0a00*/  LOP3.LUT R0, R0, 0x7f800000, RZ, 0xfc, !PT ;  /* 0x7f80000000007812 */ /* 0x000fe200078efcff */
[----:B------:R-:W-:Y:S06]  /*0a10*/  BRA `(.L_x_20) ;  /* 0x0000000000147947 */ /* 0x000fec0003800000 */
.L_x_16:
[----:B------:R-:W-:Y:S01]  /*0a20*/  LOP3.LUT R0, R3, 0x80000000, R0, 0x48, !PT ;  /* 0x8000000003007812 */ /* 0x000fe200078e4800 */
[----:B------:R-:W-:Y:S06]  /*0a30*/  BRA `(.L_x_20) ;  /* 0x00000000000c7947 */ /* 0x000fec0003800000 */
.L_x_15:
[----:B------:R-:W0:Y:S01]  /*0a40*/  MUFU.RSQ R0, -QNAN ;  /* 0xffc0000000007908 */ /* 0x000e220000001400 */
[----:B------:R-:W-:Y:S05]  /*0a50*/  BRA `(.L_x_20) ;  /* 0x0000000000047947 */ /* 0x000fea0003800000 */
.L_x_14:
[----:B------:R-:W-:-:S07]  /*0a60*/  FADD.FTZ R0, R0, R3 ;  /* 0x0000000300007221 */ /* 0x000fce0000010000 */
.L_x_20:
[----:B------:R-:W-:-:S04]  /*0a70*/  IMAD.MOV.U32 R9, RZ, RZ, 0x0 ;  /* 0x00000000ff097424 */ /* 0x000fc800078e00ff */
[----:B0-----:R-:W-:Y:S05]  /*0a80*/  RET.REL.NODEC R8 `(_Z16naive_downsamplePfPKfiiii) ;  /* 0xfffffff4085c7950 */ /* 0x001fea0003c3ffff */
.L_x_21:
        /* <DEDUP_REMOVED lines=15> */
.L_x_24:


//--------------------- .text._Z27from_hwc_uint8_to_chw_floatPfPKhii --------------------------
	.section	.text._Z27from_hwc_uint8_to_chw_floatPfPKhii,"ax",@progbits
	.align	128
        .global         _Z27from_hwc_uint8_to_chw_floatPfPKhii
        .type           _Z27from_hwc_uint8_to_chw_floatPfPKhii,@function
        .size           _Z27from_hwc_uint8_to_chw_floatPfPKhii,(.L_x_27 - _Z27from_hwc_uint8_to_chw_floatPfPKhii)
        .other          _Z27from_hwc_uint8_to_chw_floatPfPKhii,@"STO_CUDA_ENTRY STV_DEFAULT"
_Z27from_hwc_uint8_to_chw_floatPfPKhii:
.text._Z27from_hwc_uint8_to_chw_floatPfPKhii:
[----:B------:R-:W-:Y:S01]  /*0000*/  LDC R1, c[0x0][0x37c] ;  /* 0x0000df00ff017b82 */ /* 0x000fe20000000800 */
[----:B------:R-:W0:Y:S07]  /*0010*/  S2R R7, SR_TID.Y ;  /* 0x0000000000077919 */ /* 0x000e2e0000002200 */
[----:B------:R-:W1:Y:S01]  /*0020*/  LDC R5, c[0x0][0x360] ;  /* 0x0000d800ff057b82 */ /* 0x000e620000000800 */
[----:B------:R-:W1:Y:S07]  /*0030*/  S2R R4, SR_TID.X ;  /* 0x0000000000047919 */ /* 0x000e6e0000002100 */
[----:B------:R-:W0:Y:S08]  /*0040*/  S2UR UR5, SR_CTAID.Y ;  /* 0x00000000000579c3 */ /* 0x000e300000002600 */
[----:B------:R-:W0:Y:S08]  /*0050*/  LDC R0, c[0x0][0x364] ;  /* 0x0000d900ff007b82 */ /* 0x000e300000000800 */
[----:B------:R-:W1:Y:S08]  /*0060*/  S2UR UR4, SR_CTAID.X ;  /* 0x00000000000479c3 */ /* 0x000e700000002500 */
[----:B------:R-:W2:Y:S01]  /*0070*/  LDC.64 R2, c[0x0][0x390] ;  /* 0x0000e400ff027b82 */ /* 0x000ea20000000a00 */
[----:B0-----:R-:W-:-:S02]  /*0080*/  IMAD R0, R0, UR5, R7 ;  /* 0x0000000500007c24 */ /* 0x001fc4000f8e0207 */
[----:B-1----:R-:W-:-:S03]  /*0090*/  IMAD R5, R5, UR4, R4 ;  /* 0x0000000405057c24 */ /* 0x002fc6000f8e0204 */
[----:B--2---:R-:W-:-:S04]  /*00a0*/  ISETP.GE.AND P0, PT, R0, R3, PT ;  /* 0x000000030000720c */ /* 0x004fc80003f06270 */
[----:B------:R-:W-:-:S13]  /*00b0*/  ISETP.GE.OR P0, PT, R5, R2, P0 ;  /* 0x000000020500720c */ /* 0x000fda0000706670 */
[----:B------:R-:W-:Y:S05]  /*00c0*/  @P0 EXIT ;  /* 0x000000000000094d */ /* 0x000fea0003800000 */
[----:B------:R-:W0:Y:S01]  /*00d0*/  LDCU.64 UR6, c[0x0][0x388] ;  /* 0x00007100ff0677ac */ /* 0x000e220008000a00 */
[----:B------:R-:W-:Y:S01]  /*00e0*/  IMAD R9, R0, R2, R5 ;  /* 0x0000000200097224 */ /* 0x000fe200078e0205 */
[----:B------:R-:W1:Y:S01]  /*00f0*/  LDC.64 R6, c[0x0][0x380] ;  /* 0x0000e000ff067b82 */ /* 0x000e620000000a00 */
[----:B------:R-:W2:Y:S02]  /*0100*/  LDCU.64 UR4, c[0x0][0x358] ;  /* 0x00006b00ff0477ac */ /* 0x000ea40008000a00 */
[----:B------:R-:W-:-:S05]  /*0110*/  IMAD R0, R9, 0x3, RZ ;  /* 0x0000000309007824 */ /* 0x000fca00078e02ff */
[----:B0-----:R-:W-:-:S04]  /*0120*/  IADD3 R4, P0, PT, R0, UR6, RZ ;  /* 0x0000000600047c10 */ /* 0x001fc8000ff1e0ff */
[----:B------:R-:W-:-:S05]  /*0130*/  LEA.HI.X.SX32 R5, R0, UR7, 0x1, P0 ;  /* 0x0000000700057c11 */ /* 0x000fca00080f0eff */
[----:B--2---:R-:W2:Y:S01]  /*0140*/  LDG.E.U8 R0, desc[UR4][R4.64] ;  /* 0x0000000404007981 */ /* 0x004ea2000c1e1100 */
[----:B-1----:R-:W-:Y:S01]  /*0150*/  IMAD.WIDE R6, R9, 0x4, R6 ;  /* 0x0000000409067825 */ /* 0x002fe200078e0206 */
[----:B--2---:R-:W-:-:S05]  /*0160*/  I2FP.F32.U32 R11, R0 ;  /* 0x00000000000b7245 */ /* 0x004fca0000201000 */
[----:B------:R-:W-:Y:S04]  /*0170*/  STG.E desc[UR4][R6.64], R11 ;  /* 0x0000000b06007986 */ /* 0x000fe8000c101904 */
[----:B------:R-:W2:Y:S01]  /*0180*/  LDG.E.U8 R0, desc[UR4][R4.64+0x1] ;  /* 0x0000010404007981 */ /* 0x000ea2000c1e1100 */
[----:B------:R-:W-:-:S04]  /*0190*/  IMAD R9, R3, R2, RZ ;  /* 0x0000000203097224 */ /* 0x000fc800078e02ff */
[----:B------:R-:W-:Y:S01]  /*01a0*/  IMAD.WIDE R2, R9, 0x4, R6 ;  /* 0x0000000409027825 */ /* 0x000fe200078e0206 */
[----:B--2---:R-:W-:-:S05]  /*01b0*/  I2FP.F32.U32 R13, R0 ;  /* 0x00000000000d7245 */ /* 0x004fca0000201000 */
[----:B------:R-:W-:Y:S04]  /*01c0*/  STG.E desc[UR4][R2.64], R13 ;  /* 0x0000000d02007986 */ /* 0x000fe8000c101904 */
[----:B------:R-:W2:Y:S01]  /*01d0*/  LDG.E.U8 R0, desc[UR4][R4.64+0x2] ;  /* 0x0000020404007981 */ /* 0x000ea2000c1e1100 */
[----:B------:R-:W-:Y:S01]  /*01e0*/  IMAD.WIDE R8, R9, 0x4, R2 ;  /* 0x0000000409087825 */ /* 0x000fe200078e0202 */
[----:B--2---:R-:W-:-:S05]  /*01f0*/  I2FP.F32.U32 R15, R0 ;  /* 0x00000000000f7245 */ /* 0x004fca0000201000 */
[----:B------:R-:W-:Y:S01]  /*0200*/  STG.E desc[UR4][R8.64], R15 ;  /* 0x0000000f08007986 */ /* 0x000fe2000c101904 */
[----:B------:R-:W-:Y:S05]  /*0210*/  EXIT ;  /* 0x000000000000794d */ /* 0x000fea0003800000 */
.L_x_22:
        /* <DEDUP_REMOVED lines=14> */
.L_x_27:


//--------------------- .nv.shared.reserved.0     --------------------------
	.section	.nv.shared.reserved.0,"aw",@nobits
	.weak		__nv_reservedSMEM_offset_0_alias
	.size		__nv_reservedSMEM_offset_0_alias, 0, 64
	.other		__nv_reservedSMEM_offset_0_alias,@"STO_CUDA_RESERVED_SHARED STV_DEFAULT"
__nv_reservedSMEM_offset_0_alias:
	.zero		0
	.zero		64


//--------------------- .nv.constant0._Z20lanczos_downsample_xPfPKfiiii --------------------------
	.section	.nv.constant0._Z20lanczos_downsample_xPfPKfiiii,"a",@progbits
	.sectionflags	@""
	.align	4
.nv.constant0._Z20lanczos_downsample_xPfPKfiiii:
	.zero		928


//--------------------- .nv.constant0._Z16naive_downsamplePfPKfiiii --------------------------
	.section	.nv.constant0._Z16naive_downsamplePfPKfiiii,"a",@progbits
	.sectionflags	@""
	.align	4
.nv.constant0._Z16naive_downsamplePfPKfiiii:
	.zero		928


//--------------------- .nv.constant0._Z27from_hwc_uint8_to_chw_floatPfPKhii --------------------------
	.section	.nv.constant0._Z27from_hwc_uint8_to_chw_floatPfPKhii,"a",@progbits
	.sectionflags	@""
	.align	4
.nv.constant0._Z27from_hwc_uint8_to_chw_floatPfPKhii:
	.zero		920


//--------------------- SYMBOLS --------------------------

	.type		.nv.reservedSmem.offset0,@object
	.size		.nv.reservedSmem.offset0,0x4
